//
// Generated by NVIDIA NVVM Compiler
//
// Compiler Build ID: CL-36424714
// Cuda compilation tools, release 13.0, V13.0.88
// Based on NVVM 20.0.0
//

.version 9.0
.target sm_100
.address_size 64

	// .globl	_Z12euler_simplePfS_ff
.global .align 4 .b8 precalc_xorwow_matrix[102400];
.global .align 4 .b8 precalc_xorwow_offset_matrix[102400];
.global .align 4 .b8 mrg32k3aM1[2304];
.global .align 4 .b8 mrg32k3aM2[2304];
.global .align 4 .b8 mrg32k3aM1SubSeq[2016];
.global .align 4 .b8 mrg32k3aM2SubSeq[2016];
.global .align 4 .b8 mrg32k3aM1Seq[2304];
.global .align 4 .b8 mrg32k3aM2Seq[2304];
.const .align 8 .b8 __cr_lgamma_table[72];
// _ZZ12euler_sharedPfS_ffE8shared_a has been demoted
.global .align 4 .b8 __cudart_i2opi_f[24] = {65, 144, 67, 60, 153, 149, 98, 219, 192, 221, 52, 245, 209, 87, 39, 252, 41, 21, 68, 78, 110, 131, 249, 162};

.visible .entry _Z12euler_simplePfS_ff(
	.param .u64 .ptr .align 1 _Z12euler_simplePfS_ff_param_0,
	.param .u64 .ptr .align 1 _Z12euler_simplePfS_ff_param_1,
	.param .f32 _Z12euler_simplePfS_ff_param_2,
	.param .f32 _Z12euler_simplePfS_ff_param_3
)
{
	.local .align 4 .b8 	__local_depot0[28];
	.reg .b64 	%SP;
	.reg .b64 	%SPL;
	.reg .pred 	%p<11>;
	.reg .b32 	%r<50>;
	.reg .b32 	%f<39>;
	.reg .b64 	%rd<29>;
	.reg .b64 	%fd<3>;

	mov.u64 	%SPL, __local_depot0;
	ld.param.u64 	%rd11, [_Z12euler_simplePfS_ff_param_0];
	ld.param.u64 	%rd12, [_Z12euler_simplePfS_ff_param_1];
	ld.param.f32 	%f36, [_Z12euler_simplePfS_ff_param_2];
	ld.param.f32 	%f12, [_Z12euler_simplePfS_ff_param_3];
	add.u64 	%rd1, %SPL, 0;
	mov.u32 	%r19, %ctaid.x;
	mov.u32 	%r20, %ntid.x;
	mov.u32 	%r21, %tid.x;
	mad.lo.s32 	%r1, %r19, %r20, %r21;
	setp.gt.s32 	%p1, %r1, 1023;
	@%p1 bra 	$L__BB0_11;
	cvta.to.global.u64 	%rd14, %rd11;
	mul.wide.s32 	%rd15, %r1, 4;
	add.s64 	%rd2, %rd14, %rd15;
	mul.lo.s32 	%r2, %r1, 1000;
	cvta.to.global.u64 	%rd3, %rd12;
	mov.f32 	%f37, 0f00000000;
	mov.b32 	%r45, 0;
	mov.u64 	%rd16, __cudart_i2opi_f;
$L__BB0_2:
	add.f32 	%f14, %f37, %f36;
	ld.global.f32 	%f15, [%rd2];
	div.rn.f32 	%f3, %f14, %f15;
	mul.f32 	%f16, %f3, 0f3F22F983;
	cvt.rni.s32.f32 	%r49, %f16;
	cvt.rn.f32.s32 	%f17, %r49;
	fma.rn.f32 	%f18, %f17, 0fBFC90FDA, %f3;
	fma.rn.f32 	%f19, %f17, 0fB3A22168, %f18;
	fma.rn.f32 	%f38, %f17, 0fA7C234C5, %f19;
	abs.f32 	%f5, %f3;
	setp.ltu.f32 	%p2, %f5, 0f47CE4780;
	@%p2 bra 	$L__BB0_10;
	setp.neu.f32 	%p3, %f5, 0f7F800000;
	@%p3 bra 	$L__BB0_5;
	mov.f32 	%f22, 0f00000000;
	mul.rn.f32 	%f38, %f3, %f22;
	mov.b32 	%r49, 0;
	bra.uni 	$L__BB0_10;
$L__BB0_5:
	mov.b32 	%r5, %f3;
	shl.b32 	%r24, %r5, 8;
	or.b32  	%r6, %r24, -2147483648;
	mov.b64 	%rd28, 0;
	mov.b32 	%r46, 0;
	mov.u64 	%rd26, %rd16;
	mov.u64 	%rd27, %rd1;
$L__BB0_6:
	.pragma "nounroll";
	ld.global.nc.u32 	%r25, [%rd26];
	mad.wide.u32 	%rd18, %r25, %r6, %rd28;
	shr.u64 	%rd28, %rd18, 32;
	st.local.u32 	[%rd27], %rd18;
	add.s32 	%r46, %r46, 1;
	add.s64 	%rd27, %rd27, 4;
	add.s64 	%rd26, %rd26, 4;
	setp.ne.s32 	%p4, %r46, 6;
	@%p4 bra 	$L__BB0_6;
	shr.u32 	%r26, %r5, 23;
	st.local.u32 	[%rd1+24], %rd28;
	and.b32  	%r9, %r26, 31;
	and.b32  	%r27, %r26, 224;
	add.s32 	%r28, %r27, -128;
	shr.u32 	%r29, %r28, 5;
	mul.wide.u32 	%rd19, %r29, 4;
	sub.s64 	%rd10, %rd1, %rd19;
	ld.local.u32 	%r47, [%rd10+24];
	ld.local.u32 	%r48, [%rd10+20];
	setp.eq.s32 	%p5, %r9, 0;
	@%p5 bra 	$L__BB0_9;
	shf.l.wrap.b32 	%r47, %r48, %r47, %r9;
	ld.local.u32 	%r30, [%rd10+16];
	shf.l.wrap.b32 	%r48, %r30, %r48, %r9;
$L__BB0_9:
	shr.u32 	%r31, %r47, 30;
	shf.l.wrap.b32 	%r32, %r48, %r47, 2;
	shl.b32 	%r33, %r48, 2;
	shr.u32 	%r34, %r32, 31;
	add.s32 	%r35, %r34, %r31;
	neg.s32 	%r36, %r35;
	setp.lt.s32 	%p6, %r5, 0;
	selp.b32 	%r49, %r36, %r35, %p6;
	xor.b32  	%r37, %r32, %r5;
	shr.s32 	%r38, %r32, 31;
	xor.b32  	%r39, %r38, %r32;
	xor.b32  	%r40, %r38, %r33;
	cvt.u64.u32 	%rd20, %r39;
	shl.b64 	%rd21, %rd20, 32;
	cvt.u64.u32 	%rd22, %r40;
	or.b64  	%rd23, %rd21, %rd22;
	cvt.rn.f64.s64 	%fd1, %rd23;
	mul.f64 	%fd2, %fd1, 0d3BF921FB54442D19;
	cvt.rn.f32.f64 	%f20, %fd2;
	neg.f32 	%f21, %f20;
	setp.lt.s32 	%p7, %r37, 0;
	selp.f32 	%f38, %f21, %f20, %p7;
$L__BB0_10:
	mul.rn.f32 	%f23, %f38, %f38;
	and.b32  	%r42, %r49, 1;
	setp.eq.b32 	%p8, %r42, 1;
	selp.f32 	%f24, 0f3F800000, %f38, %p8;
	fma.rn.f32 	%f25, %f23, %f24, 0f00000000;
	fma.rn.f32 	%f26, %f23, 0f37CBAC00, 0fBAB607ED;
	selp.f32 	%f27, %f26, 0fB94D4153, %p8;
	selp.f32 	%f28, 0f3D2AAABB, 0f3C0885E4, %p8;
	fma.rn.f32 	%f29, %f27, %f23, %f28;
	selp.f32 	%f30, 0fBEFFFFFF, 0fBE2AAAA8, %p8;
	fma.rn.f32 	%f31, %f29, %f23, %f30;
	fma.rn.f32 	%f32, %f31, %f25, %f24;
	and.b32  	%r43, %r49, 2;
	setp.eq.s32 	%p9, %r43, 0;
	mov.f32 	%f33, 0f00000000;
	sub.f32 	%f34, %f33, %f32;
	selp.f32 	%f35, %f32, %f34, %p9;
	fma.rn.f32 	%f36, %f12, %f35, %f36;
	add.f32 	%f37, %f12, %f37;
	add.s32 	%r44, %r45, %r2;
	mul.wide.s32 	%rd24, %r44, 4;
	add.s64 	%rd25, %rd3, %rd24;
	st.global.f32 	[%rd25], %f36;
	add.s32 	%r45, %r45, 1;
	setp.ne.s32 	%p10, %r45, 1000;
	@%p10 bra 	$L__BB0_2;
$L__BB0_11:
	ret;

}
	// .globl	_Z12euler_sharedPfS_ff
.visible .entry _Z12euler_sharedPfS_ff(
	.param .u64 .ptr .align 1 _Z12euler_sharedPfS_ff_param_0,
	.param .u64 .ptr .align 1 _Z12euler_sharedPfS_ff_param_1,
	.param .f32 _Z12euler_sharedPfS_ff_param_2,
	.param .f32 _Z12euler_sharedPfS_ff_param_3
)
{
	.local .align 4 .b8 	__local_depot1[28];
	.reg .b64 	%SP;
	.reg .b64 	%SPL;
	.reg .pred 	%p<11>;
	.reg .b32 	%r<53>;
	.reg .b32 	%f<40>;
	.reg .b64 	%rd<29>;
	.reg .b64 	%fd<3>;
	// demoted variable
	.shared .align 4 .b8 _ZZ12euler_sharedPfS_ffE8shared_a[1024];
	mov.u64 	%SPL, __local_depot1;
	ld.param.u64 	%rd10, [_Z12euler_sharedPfS_ff_param_0];
	ld.param.u64 	%rd11, [_Z12euler_sharedPfS_ff_param_1];
	ld.param.f32 	%f37, [_Z12euler_sharedPfS_ff_param_2];
	ld.param.f32 	%f13, [_Z12euler_sharedPfS_ff_param_3];
	add.u64 	%rd1, %SPL, 0;
	mov.u32 	%r20, %ctaid.x;
	mov.u32 	%r21, %ntid.x;
	mov.u32 	%r1, %tid.x;
	mad.lo.s32 	%r2, %r20, %r21, %r1;
	setp.gt.s32 	%p1, %r2, 1023;
	@%p1 bra 	$L__BB1_11;
	cvta.to.global.u64 	%rd13, %rd10;
	mul.wide.s32 	%rd14, %r2, 4;
	add.s64 	%rd15, %rd13, %rd14;
	ld.global.f32 	%f15, [%rd15];
	shl.b32 	%r23, %r1, 2;
	mov.u32 	%r24, _ZZ12euler_sharedPfS_ffE8shared_a;
	add.s32 	%r25, %r24, %r23;
	st.shared.f32 	[%r25], %f15;
	bar.sync 	0;
	ld.shared.f32 	%f1, [%r25];
	mul.lo.s32 	%r3, %r2, 1000;
	cvta.to.global.u64 	%rd2, %rd11;
	mov.f32 	%f38, 0f00000000;
	mov.b32 	%r48, 0;
	mov.u64 	%rd16, __cudart_i2opi_f;
$L__BB1_2:
	add.f32 	%f16, %f38, %f37;
	div.rn.f32 	%f4, %f16, %f1;
	mul.f32 	%f17, %f4, 0f3F22F983;
	cvt.rni.s32.f32 	%r52, %f17;
	cvt.rn.f32.s32 	%f18, %r52;
	fma.rn.f32 	%f19, %f18, 0fBFC90FDA, %f4;
	fma.rn.f32 	%f20, %f18, 0fB3A22168, %f19;
	fma.rn.f32 	%f39, %f18, 0fA7C234C5, %f20;
	abs.f32 	%f6, %f4;
	setp.ltu.f32 	%p2, %f6, 0f47CE4780;
	@%p2 bra 	$L__BB1_10;
	setp.neu.f32 	%p3, %f6, 0f7F800000;
	@%p3 bra 	$L__BB1_5;
	mov.f32 	%f23, 0f00000000;
	mul.rn.f32 	%f39, %f4, %f23;
	mov.b32 	%r52, 0;
	bra.uni 	$L__BB1_10;
$L__BB1_5:
	mov.b32 	%r6, %f4;
	shl.b32 	%r27, %r6, 8;
	or.b32  	%r7, %r27, -2147483648;
	mov.b64 	%rd28, 0;
	mov.b32 	%r49, 0;
	mov.u64 	%rd26, %rd16;
	mov.u64 	%rd27, %rd1;
$L__BB1_6:
	.pragma "nounroll";
	ld.global.nc.u32 	%r28, [%rd26];
	mad.wide.u32 	%rd18, %r28, %r7, %rd28;
	shr.u64 	%rd28, %rd18, 32;
	st.local.u32 	[%rd27], %rd18;
	add.s32 	%r49, %r49, 1;
	add.s64 	%rd27, %rd27, 4;
	add.s64 	%rd26, %rd26, 4;
	setp.ne.s32 	%p4, %r49, 6;
	@%p4 bra 	$L__BB1_6;
	shr.u32 	%r29, %r6, 23;
	st.local.u32 	[%rd1+24], %rd28;
	and.b32  	%r10, %r29, 31;
	and.b32  	%r30, %r29, 224;
	add.s32 	%r31, %r30, -128;
	shr.u32 	%r32, %r31, 5;
	mul.wide.u32 	%rd19, %r32, 4;
	sub.s64 	%rd9, %rd1, %rd19;
	ld.local.u32 	%r50, [%rd9+24];
	ld.local.u32 	%r51, [%rd9+20];
	setp.eq.s32 	%p5, %r10, 0;
	@%p5 bra 	$L__BB1_9;
	shf.l.wrap.b32 	%r50, %r51, %r50, %r10;
	ld.local.u32 	%r33, [%rd9+16];
	shf.l.wrap.b32 	%r51, %r33, %r51, %r10;
$L__BB1_9:
	shr.u32 	%r34, %r50, 30;
	shf.l.wrap.b32 	%r35, %r51, %r50, 2;
	shl.b32 	%r36, %r51, 2;
	shr.u32 	%r37, %r35, 31;
	add.s32 	%r38, %r37, %r34;
	neg.s32 	%r39, %r38;
	setp.lt.s32 	%p6, %r6, 0;
	selp.b32 	%r52, %r39, %r38, %p6;
	xor.b32  	%r40, %r35, %r6;
	shr.s32 	%r41, %r35, 31;
	xor.b32  	%r42, %r41, %r35;
	xor.b32  	%r43, %r41, %r36;
	cvt.u64.u32 	%rd20, %r42;
	shl.b64 	%rd21, %rd20, 32;
	cvt.u64.u32 	%rd22, %r43;
	or.b64  	%rd23, %rd21, %rd22;
	cvt.rn.f64.s64 	%fd1, %rd23;
	mul.f64 	%fd2, %fd1, 0d3BF921FB54442D19;
	cvt.rn.f32.f64 	%f21, %fd2;
	neg.f32 	%f22, %f21;
	setp.lt.s32 	%p7, %r40, 0;
	selp.f32 	%f39, %f22, %f21, %p7;
$L__BB1_10:
	mul.rn.f32 	%f24, %f39, %f39;
	and.b32  	%r45, %r52, 1;
	setp.eq.b32 	%p8, %r45, 1;
	selp.f32 	%f25, 0f3F800000, %f39, %p8;
	fma.rn.f32 	%f26, %f24, %f25, 0f00000000;
	fma.rn.f32 	%f27, %f24, 0f37CBAC00, 0fBAB607ED;
	selp.f32 	%f28, %f27, 0fB94D4153, %p8;
	selp.f32 	%f29, 0f3D2AAABB, 0f3C0885E4, %p8;
	fma.rn.f32 	%f30, %f28, %f24, %f29;
	selp.f32 	%f31, 0fBEFFFFFF, 0fBE2AAAA8, %p8;
	fma.rn.f32 	%f32, %f30, %f24, %f31;
	fma.rn.f32 	%f33, %f32, %f26, %f25;
	and.b32  	%r46, %r52, 2;
	setp.eq.s32 	%p9, %r46, 0;
	mov.f32 	%f34, 0f00000000;
	sub.f32 	%f35, %f34, %f33;
	selp.f32 	%f36, %f33, %f35, %p9;
	fma.rn.f32 	%f37, %f13, %f36, %f37;
	add.f32 	%f38, %f13, %f38;
	add.s32 	%r47, %r48, %r3;
	mul.wide.s32 	%rd24, %r47, 4;
	add.s64 	%rd25, %rd2, %rd24;
	st.global.f32 	[%rd25], %f37;
	add.s32 	%r48, %r48, 1;
	setp.ne.s32 	%p10, %r48, 1000;
	@%p10 bra 	$L__BB1_2;
$L__BB1_11:
	ret;

}


// ===== COMPILED SASS (sm_100) =====

	.target	sm_100

	.elftype	@"ET_EXEC"


//--------------------- .note.nv.tkinfo           --------------------------
	.section	.note.nv.tkinfo,"",@"SHT_NOTE"
	.sectionflags	@"SHF_NOTE_NV_TKINFO"
	.tkinfo
        /*0018*/ 	.word	0x00000002
        /*0030*/ 	.string	""
        /*0030*/ 	.string	"ptxas"
        /*0030*/ 	.string	"Cuda compilation tools, release 13.0, V13.0.88"
        /*0030*/ 	.string	"Build cuda_13.0.r13.0/compiler.36424714_0"
        /*0030*/ 	.string	"-arch sm_100 -m 64 "



//--------------------- .note.nv.cuinfo           --------------------------
	.section	.note.nv.cuinfo,"",@"SHT_NOTE"
	.sectionflags	@"SHF_NOTE_NV_CUINFO"
        /*0018*/ 	.short	0x0002
        /*001a*/ 	.short	0x0064
        /*001c*/ 	.short	0x0082
	.zero		2


//--------------------- .nv.info                  --------------------------
	.section	.nv.info,"",@"SHT_CUDA_INFO"
	.align	4


	//----- nvinfo : EIATTR_REGCOUNT
	.align		4
        /*0000*/ 	.byte	0x04, 0x2f
        /*0002*/ 	.short	(.L_11 - .L_10)
	.align		4
.L_10:
        /*0004*/ 	.word	index@(_Z12euler_simplePfS_ff)
        /*0008*/ 	.word	0x00000014


	//----- nvinfo : EIATTR_FRAME_SIZE
	.align		4
.L_11:
        /*000c*/ 	.byte	0x04, 0x11
        /*000e*/ 	.short	(.L_13 - .L_12)
	.align		4
.L_12:
        /*0010*/ 	.word	index@($__internal_1_$__cuda_sm3x_div_rn_noftz_f32_slowpath)
        /*0014*/ 	.word	0x00000020


	//----- nvinfo : EIATTR_FRAME_SIZE
	.align		4
.L_13:
        /*0018*/ 	.byte	0x04, 0x11
        /*001a*/ 	.short	(.L_15 - .L_14)
	.align		4
.L_14:
        /*001c*/ 	.word	index@(_Z12euler_simplePfS_ff)
        /*0020*/ 	.word	0x00000020


	//----- nvinfo : EIATTR_REGCOUNT
	.align		4
.L_15:
        /*0024*/ 	.byte	0x04, 0x2f
        /*0026*/ 	.short	(.L_17 - .L_16)
	.align		4
.L_16:
        /*0028*/ 	.word	index@(_Z12euler_sharedPfS_ff)
        /*002c*/ 	.word	0x00000014


	//----- nvinfo : EIATTR_FRAME_SIZE
	.align		4
.L_17:
        /*0030*/ 	.byte	0x04, 0x11
        /*0032*/ 	.short	(.L_19 - .L_18)
	.align		4
.L_18:
        /*0034*/ 	.word	index@($__internal_0_$__cuda_sm3x_div_rn_noftz_f32_slowpath)
        /*0038*/ 	.word	0x00000020


	//----- nvinfo : EIATTR_FRAME_SIZE
	.align		4
.L_19:
        /*003c*/ 	.byte	0x04, 0x11
        /*003e*/ 	.short	(.L_21 - .L_20)
	.align		4
.L_20:
        /*0040*/ 	.word	index@(_Z12euler_sharedPfS_ff)
        /*0044*/ 	.word	0x00000020


	//----- nvinfo : EIATTR_MIN_STACK_SIZE
	.align		4
.L_21:
        /*0048*/ 	.byte	0x04, 0x12
        /*004a*/ 	.short	(.L_23 - .L_22)
	.align		4
.L_22:
        /*004c*/ 	.word	index@(_Z12euler_sharedPfS_ff)
        /*0050*/ 	.word	0x00000020


	//----- nvinfo : EIATTR_MIN_STACK_SIZE
	.align		4
.L_23:
        /*0054*/ 	.byte	0x04, 0x12
        /*0056*/ 	.short	(.L_25 - .L_24)
	.align		4
.L_24:
        /*0058*/ 	.word	index@(_Z12euler_simplePfS_ff)
        /*005c*/ 	.word	0x00000020
.L_25:


//--------------------- .nv.compat                --------------------------
	.section	.nv.compat,"",@"SHT_CUDA_COMPAT_INFO"
	.align	4
        /*0000*/ 	.byte	0x02, 0x09, 0x00, 0x00, 0x02, 0x02, 0x01, 0x00, 0x02, 0x05, 0x05, 0x00, 0x03, 0x07, 0x01, 0x01
        /*0010*/ 	.byte	0x02, 0x03, 0x00, 0x00, 0x02, 0x06, 0x01, 0x00, 0x04, 0x0b, 0x08, 0x00, 0x01, 0x00, 0x00, 0x00
        /*0020*/ 	.byte	0x00, 0x00, 0x00, 0x00


//--------------------- .nv.info._Z12euler_sharedPfS_ff --------------------------
	.section	.nv.info._Z12euler_sharedPfS_ff,"",@"SHT_CUDA_INFO"
	.sectionflags	@""
	.align	4


	//----- nvinfo : EIATTR_CUDA_API_VERSION
	.align		4
        /*0000*/ 	.byte	0x04, 0x37
        /*0002*/ 	.short	(.L_27 - .L_26)
.L_26:
        /*0004*/ 	.word	0x00000082


	//----- nvinfo : EIATTR_KPARAM_INFO
	.align		4
.L_27:
        /*0008*/ 	.byte	0x04, 0x17
        /*000a*/ 	.short	(.L_29 - .L_28)
.L_28:
        /*000c*/ 	.word	0x00000000
        /*0010*/ 	.short	0x0003
        /*0012*/ 	.short	0x0014
        /*0014*/ 	.byte	0x00, 0xf0, 0x11, 0x00


	//----- nvinfo : EIATTR_KPARAM_INFO
	.align		4
.L_29:
        /*0018*/ 	.byte	0x04, 0x17
        /*001a*/ 	.short	(.L_31 - .L_30)
.L_30:
        /*001c*/ 	.word	0x00000000
        /*0020*/ 	.short	0x0002
        /*0022*/ 	.short	0x0010
        /*0024*/ 	.byte	0x00, 0xf0, 0x11, 0x00


	//----- nvinfo : EIATTR_KPARAM_INFO
	.align		4
.L_31:
        /*0028*/ 	.byte	0x04, 0x17
        /*002a*/ 	.short	(.L_33 - .L_32)
.L_32:
        /*002c*/ 	.word	0x00000000
        /*0030*/ 	.short	0x0001
        /*0032*/ 	.short	0x0008
        /*0034*/ 	.byte	0x00, 0xf5, 0x21, 0x00


	//----- nvinfo : EIATTR_KPARAM_INFO
	.align		4
.L_33:
        /*0038*/ 	.byte	0x04, 0x17
        /*003a*/ 	.short	(.L_35 - .L_34)
.L_34:
        /*003c*/ 	.word	0x00000000
        /*0040*/ 	.short	0x0000
        /*0042*/ 	.short	0x0000
        /*0044*/ 	.byte	0x00, 0xf5, 0x21, 0x00


	//----- nvinfo : EIATTR_SPARSE_MMA_MASK
	.align		4
.L_35:
        /*0048*/ 	.byte	0x03, 0x50
        /*004a*/ 	.short	0x0000


	//----- nvinfo : EIATTR_MAXREG_COUNT
	.align		4
        /*004c*/ 	.byte	0x03, 0x1b
        /*004e*/ 	.short	0x00ff


	//----- nvinfo : EIATTR_NUM_BARRIERS
	.align		4
        /*0050*/ 	.byte	0x02, 0x4c
        /*0052*/ 	.byte	0x01
	.zero		1


	//----- nvinfo : EIATTR_MERCURY_ISA_VERSION
	.align		4
        /*0054*/ 	.byte	0x03, 0x5f
        /*0056*/ 	.short	0x0101


	//----- nvinfo : EIATTR_VRC_CTA_INIT_COUNT
	.align		4
        /*0058*/ 	.byte	0x02, 0x4a
	.zero		1
	.zero		1


	//----- nvinfo : EIATTR_EXIT_INSTR_OFFSETS
	.align		4
        /*005c*/ 	.byte	0x04, 0x1c
        /*005e*/ 	.short	(.L_37 - .L_36)


	//   ....[0]....
.L_36:
        /*0060*/ 	.word	0x00000070


	//   ....[1]....
        /*0064*/ 	.word	0x00000810


	//----- nvinfo : EIATTR_CRS_STACK_SIZE
	.align		4
.L_37:
        /*0068*/ 	.byte	0x04, 0x1e
        /*006a*/ 	.short	(.L_39 - .L_38)
.L_38:
        /*006c*/ 	.word	0x00000000


	//----- nvinfo : EIATTR_CBANK_PARAM_SIZE
	.align		4
.L_39:
        /*0070*/ 	.byte	0x03, 0x19
        /*0072*/ 	.short	0x0018


	//----- nvinfo : EIATTR_PARAM_CBANK
	.align		4
        /*0074*/ 	.byte	0x04, 0x0a
        /*0076*/ 	.short	(.L_41 - .L_40)
	.align		4
.L_40:
        /*0078*/ 	.word	index@(.nv.constant0._Z12euler_sharedPfS_ff)
        /*007c*/ 	.short	0x0380
        /*007e*/ 	.short	0x0018


	//----- nvinfo : EIATTR_SW_WAR
	.align		4
.L_41:
        /*0080*/ 	.byte	0x04, 0x36
        /*0082*/ 	.short	(.L_43 - .L_42)
.L_42:
        /*0084*/ 	.word	0x00000008
.L_43:


//--------------------- .nv.info._Z12euler_simplePfS_ff --------------------------
	.section	.nv.info._Z12euler_simplePfS_ff,"",@"SHT_CUDA_INFO"
	.sectionflags	@""
	.align	4


	//----- nvinfo : EIATTR_CUDA_API_VERSION
	.align		4
        /*0000*/ 	.byte	0x04, 0x37
        /*0002*/ 	.short	(.L_45 - .L_44)
.L_44:
        /*0004*/ 	.word	0x00000082


	//----- nvinfo : EIATTR_KPARAM_INFO
	.align		4
.L_45:
        /*0008*/ 	.byte	0x04, 0x17
        /*000a*/ 	.short	(.L_47 - .L_46)
.L_46:
        /*000c*/ 	.word	0x00000000
        /*0010*/ 	.short	0x0003
        /*0012*/ 	.short	0x0014
        /*0014*/ 	.byte	0x00, 0xf0, 0x11, 0x00


	//----- nvinfo : EIATTR_KPARAM_INFO
	.align		4
.L_47:
        /*0018*/ 	.byte	0x04, 0x17
        /*001a*/ 	.short	(.L_49 - .L_48)
.L_48:
        /*001c*/ 	.word	0x00000000
        /*0020*/ 	.short	0x0002
        /*0022*/ 	.short	0x0010
        /*0024*/ 	.byte	0x00, 0xf0, 0x11, 0x00


	//----- nvinfo : EIATTR_KPARAM_INFO
	.align		4
.L_49:
        /*0028*/ 	.byte	0x04, 0x17
        /*002a*/ 	.short	(.L_51 - .L_50)
.L_50:
        /*002c*/ 	.word	0x00000000
        /*0030*/ 	.short	0x0001
        /*0032*/ 	.short	0x0008
        /*0034*/ 	.byte	0x00, 0xf5, 0x21, 0x00


	//----- nvinfo : EIATTR_KPARAM_INFO
	.align		4
.L_51:
        /*0038*/ 	.byte	0x04, 0x17
        /*003a*/ 	.short	(.L_53 - .L_52)
.L_52:
        /*003c*/ 	.word	0x00000000
        /*0040*/ 	.short	0x0000
        /*0042*/ 	.short	0x0000
        /*0044*/ 	.byte	0x00, 0xf5, 0x21, 0x00


	//----- nvinfo : EIATTR_SPARSE_MMA_MASK
	.align		4
.L_53:
        /*0048*/ 	.byte	0x03, 0x50
        /*004a*/ 	.short	0x0000


	//----- nvinfo : EIATTR_MAXREG_COUNT
	.align		4
        /*004c*/ 	.byte	0x03, 0x1b
        /*004e*/ 	.short	0x00ff


	//----- nvinfo : EIATTR_MERCURY_ISA_VERSION
	.align		4
        /*0050*/ 	.byte	0x03, 0x5f
        /*0052*/ 	.short	0x0101


	//----- nvinfo : EIATTR_VRC_CTA_INIT_COUNT
	.align		4
        /*0054*/ 	.byte	0x02, 0x4a
	.zero		1
	.zero		1


	//----- nvinfo : EIATTR_EXIT_INSTR_OFFSETS
	.align		4
        /*0058*/ 	.byte	0x04, 0x1c
        /*005a*/ 	.short	(.L_55 - .L_54)


	//   ....[0]....
.L_54:
        /*005c*/ 	.word	0x00000070


	//   ....[1]....
        /*0060*/ 	.word	0x000007a0


	//----- nvinfo : EIATTR_CRS_STACK_SIZE
	.align		4
.L_55:
        /*0064*/ 	.byte	0x04, 0x1e
        /*0066*/ 	.short	(.L_57 - .L_56)
.L_56:
        /*0068*/ 	.word	0x00000000


	//----- nvinfo : EIATTR_CBANK_PARAM_SIZE
	.align		4
.L_57:
        /*006c*/ 	.byte	0x03, 0x19
        /*006e*/ 	.short	0x0018


	//----- nvinfo : EIATTR_PARAM_CBANK
	.align		4
        /*0070*/ 	.byte	0x04, 0x0a
        /*0072*/ 	.short	(.L_59 - .L_58)
	.align		4
.L_58:
        /*0074*/ 	.word	index@(.nv.constant0._Z12euler_simplePfS_ff)
        /*0078*/ 	.short	0x0380
        /*007a*/ 	.short	0x0018


	//----- nvinfo : EIATTR_SW_WAR
	.align		4
.L_59:
        /*007c*/ 	.byte	0x04, 0x36
        /*007e*/ 	.short	(.L_61 - .L_60)
.L_60:
        /*0080*/ 	.word	0x00000008
.L_61:


//--------------------- .nv.callgraph             --------------------------
	.section	.nv.callgraph,"",@"SHT_CUDA_CALLGRAPH"
	.align	4
	.sectionentsize	8
	.align		4
        /*0000*/ 	.word	0x00000000
	.align		4
        /*0004*/ 	.word	0xffffffff
	.align		4
        /*0008*/ 	.word	0x00000000
	.align		4
        /*000c*/ 	.word	0xfffffffe
	.align		4
        /*0010*/ 	.word	0x00000000
	.align		4
        /*0014*/ 	.word	0xfffffffd
	.align		4
        /*0018*/ 	.word	0x00000000
	.align		4
        /*001c*/ 	.word	0xfffffffc


//--------------------- .nv.constant4             --------------------------
	.section	.nv.constant4,"a",@progbits
	.align	8
	.align		8
.nv.constant4:
        /*0000*/ 	.dword	precalc_xorwow_matrix
	.align		8
        /*0008*/ 	.dword	precalc_xorwow_offset_matrix
	.align		8
        /*0010*/ 	.dword	mrg32k3aM1
	.align		8
        /*0018*/ 	.dword	mrg32k3aM2
	.align		8
        /*0020*/ 	.dword	mrg32k3aM1SubSeq
	.align		8
        /*0028*/ 	.dword	mrg32k3aM2SubSeq
	.align		8
        /*0030*/ 	.dword	mrg32k3aM1Seq
	.align		8
        /*0038*/ 	.dword	mrg32k3aM2Seq
	.align		8
        /*0040*/ 	.dword	__cudart_i2opi_f


//--------------------- .nv.constant3             --------------------------
	.section	.nv.constant3,"a",@progbits
	.align	8
.nv.constant3:
	.type		__cr_lgamma_table,@object
	.size		__cr_lgamma_table,(.L_8 - __cr_lgamma_table)
__cr_lgamma_table:
        /*0000*/ 	.byte	0x00, 0x00, 0x00, 0x00, 0x00, 0x00, 0x00, 0x00, 0x00, 0x00, 0x00, 0x00, 0x00, 0x00, 0x00, 0x00
        /*0010*/ 	.byte	0xef, 0x39, 0xfa, 0xfe, 0x42, 0x2e, 0xe6, 0x3f, 0x02, 0x20, 0x2a, 0xfa, 0x0b, 0xab, 0xfc, 0x3f
        /*0020*/ 	.byte	0xf9, 0x2c, 0x92, 0x7c, 0xa7, 0x6c, 0x09, 0x40, 0xc9, 0x79, 0x44, 0x3c, 0x64, 0x26, 0x13, 0x40
        /*0030*/ 	.byte	0xca, 0x01, 0xcf, 0x3a, 0x27, 0x51, 0x1a, 0x40, 0x30, 0xcc, 0x2d, 0xf3, 0xe1, 0x0c, 0x21, 0x40
        /*0040*/ 	.byte	0x0d, 0xb7, 0xfc, 0x82, 0x8e, 0x35, 0x25, 0x40
.L_8:


//--------------------- .text._Z12euler_sharedPfS_ff --------------------------
	.section	.text._Z12euler_sharedPfS_ff,"ax",@progbits
	.align	128
        .global         _Z12euler_sharedPfS_ff
        .type           _Z12euler_sharedPfS_ff,@function
        .size           _Z12euler_sharedPfS_ff,(.L_x_36 - _Z12euler_sharedPfS_ff)
        .other          _Z12euler_sharedPfS_ff,@"STO_CUDA_ENTRY STV_DEFAULT"
_Z12euler_sharedPfS_ff:
.text._Z12euler_sharedPfS_ff:
[----:B------:R-:W0:Y:S01]  /*0000*/  LDC R1, c[0x0][0x37c] ;  /* 0x0000df00ff017b82 */ /* 0x000e220000000800 */
[----:B------:R-:W1:Y:S07]  /*0010*/  S2R R0, SR_TID.X ;  /* 0x0000000000007919 */ /* 0x000e6e0000002100 */
[----:B------:R-:W1:Y:S01]  /*0020*/  S2UR UR4, SR_CTAID.X ;  /* 0x00000000000479c3 */ /* 0x000e620000002500 */
[----:B0-----:R-:W-:-:S07]  /*0030*/  VIADD R1, R1, 0xffffffe0 ;  /* 0xffffffe001017836 */ /* 0x001fce0000000000 */
[----:B------:R-:W1:Y:S02]  /*0040*/  LDC R5, c[0x0][0x360] ;  /* 0x0000d800ff057b82 */ /* 0x000e640000000800 */
[----:B-1----:R-:W-:-:S05]  /*0050*/  IMAD R5, R5, UR4, R0 ;  /* 0x0000000405057c24 */ /* 0x002fca000f8e0200 */
[----:B------:R-:W-:-:S13]  /*0060*/  ISETP.GT.AND P0, PT, R5, 0x3ff, PT ;  /* 0x000003ff0500780c */ /* 0x000fda0003f04270 */
[----:B------:R-:W-:Y:S05]  /*0070*/  @P0 EXIT ;  /* 0x000000000000094d */ /* 0x000fea0003800000 */
[----:B------:R-:W0:Y:S01]  /*0080*/  LDC.64 R2, c[0x0][0x380] ;  /* 0x0000e000ff027b82 */ /* 0x000e220000000a00 */
[----:B------:R-:W1:Y:S01]  /*0090*/  LDCU.64 UR6, c[0x0][0x358] ;  /* 0x00006b00ff0677ac */ /* 0x000e620008000a00 */
[----:B0-----:R-:W-:-:S06]  /*00a0*/  IMAD.WIDE R2, R5, 0x4, R2 ;  /* 0x0000000405027825 */ /* 0x001fcc00078e0202 */
[----:B-1----:R-:W2:Y:S01]  /*00b0*/  LDG.E R2, desc[UR6][R2.64] ;  /* 0x0000000602027981 */ /* 0x002ea2000c1e1900 */
[----:B------:R-:W0:Y:S01]  /*00c0*/  S2UR UR5, SR_CgaCtaId ;  /* 0x00000000000579c3 */ /* 0x000e220000008800 */
[----:B------:R-:W-:Y:S01]  /*00d0*/  UMOV UR4, 0x400 ;  /* 0x0000040000047882 */ /* 0x000fe20000000000 */
[----:B------:R-:W-:Y:S02]  /*00e0*/  IMAD.MOV.U32 R10, RZ, RZ, RZ ;  /* 0x000000ffff0a7224 */ /* 0x000fe400078e00ff */
[----:B------:R-:W-:Y:S01]  /*00f0*/  IMAD.MOV.U32 R12, RZ, RZ, RZ ;  /* 0x000000ffff0c7224 */ /* 0x000fe200078e00ff */
[----:B0-----:R-:W-:-:S06]  /*0100*/  ULEA UR4, UR5, UR4, 0x18 ;  /* 0x0000000405047291 */ /* 0x001fcc000f8ec0ff */
[----:B------:R-:W-:-:S05]  /*0110*/  LEA R9, R0, UR4, 0x2 ;  /* 0x0000000400097c11 */ /* 0x000fca000f8e10ff */
[----:B------:R-:W0:Y:S02]  /*0120*/  LDCU UR4, c[0x0][0x390] ;  /* 0x00007200ff0477ac */ /* 0x000e240008000800 */
[----:B0-----:R-:W-:Y:S01]  /*0130*/  IMAD.U32 R11, RZ, RZ, UR4 ;  /* 0x00000004ff0b7e24 */ /* 0x001fe2000f8e00ff */
[----:B--2---:R0:W-:Y:S01]  /*0140*/  STS [R9], R2 ;  /* 0x0000000209007388 */ /* 0x0041e20000000800 */
[----:B------:R-:W-:Y:S06]  /*0150*/  BAR.SYNC.DEFER_BLOCKING 0x0 ;  /* 0x0000000000007b1d */ /* 0x000fec0000010000 */
[----:B------:R0:W1:Y:S02]  /*0160*/  LDS R7, [R9] ;  /* 0x0000000009077984 */ /* 0x0000640000000800 */
.L_x_5:
[----:B012---:R-:W0:Y:S01]  /*0170*/  MUFU.RCP R2, R7 ;  /* 0x0000000700027308 */ /* 0x007e220000001000 */
[----:B------:R-:W-:Y:S01]  /*0180*/  FADD R0, R10, R11 ;  /* 0x0000000b0a007221 */ /* 0x000fe20000000000 */
[----:B------:R-:W-:Y:S06]  /*0190*/  BSSY.RECONVERGENT B0, `(.L_x_0) ;  /* 0x000000b000007945 */ /* 0x000fec0003800200 */
[----:B------:R-:W1:Y:S01]  /*01a0*/  FCHK P0, R0, R7 ;  /* 0x0000000700007302 */ /* 0x000e620000000000 */
[----:B0-----:R-:W-:-:S04]  /*01b0*/  FFMA R3, -R7, R2, 1 ;  /* 0x3f80000007037423 */ /* 0x001fc80000000102 */
[----:B------:R-:W-:-:S04]  /*01c0*/  FFMA R3, R2, R3, R2 ;  /* 0x0000000302037223 */ /* 0x000fc80000000002 */
[----:B------:R-:W-:-:S04]  /*01d0*/  FFMA R2, R0, R3, RZ ;  /* 0x0000000300027223 */ /* 0x000fc800000000ff */
[----:B------:R-:W-:-:S04]  /*01e0*/  FFMA R13, -R7, R2, R0 ;  /* 0x00000002070d7223 */ /* 0x000fc80000000100 */
[----:B------:R-:W-:Y:S01]  /*01f0*/  FFMA R13, R3, R13, R2 ;  /* 0x0000000d030d7223 */ /* 0x000fe20000000002 */
[----:B-1----:R-:W-:Y:S06]  /*0200*/  @!P0 BRA `(.L_x_1) ;  /* 0x00000000000c8947 */ /* 0x002fec0003800000 */
[----:B------:R-:W-:-:S07]  /*0210*/  MOV R2, 0x230 ;  /* 0x0000023000027802 */ /* 0x000fce0000000f00 */
[----:B------:R-:W-:Y:S05]  /*0220*/  CALL.REL.NOINC `($__internal_0_$__cuda_sm3x_div_rn_noftz_f32_slowpath) ;  /* 0x00000004007c7944 */ /* 0x000fea0003c00000 */
[----:B------:R-:W-:-:S07]  /*0230*/  IMAD.MOV.U32 R13, RZ, RZ, R0 ;  /* 0x000000ffff0d7224 */ /* 0x000fce00078e0000 */
.L_x_1:
[----:B------:R-:W-:Y:S05]  /*0240*/  BSYNC.RECONVERGENT B0 ;  /* 0x0000000000007941 */ /* 0x000fea0003800200 */
.L_x_0:
[C---:B------:R-:W-:Y:S01]  /*0250*/  FMUL R0, R13.reuse, 0.63661974668502807617 ;  /* 0x3f22f9830d007820 */ /* 0x040fe20000400000 */
[----:B------:R-:W-:Y:S01]  /*0260*/  FSETP.GE.AND P0, PT, |R13|, 105615, PT ;  /* 0x47ce47800d00780b */ /* 0x000fe20003f06200 */
[----:B------:R-:W-:Y:S04]  /*0270*/  BSSY.RECONVERGENT B0, `(.L_x_2) ;  /* 0x000003e000007945 */ /* 0x000fe80003800200 */
[----:B------:R-:W0:Y:S02]  /*0280*/  F2I.NTZ R0, R0 ;  /* 0x0000000000007305 */ /* 0x000e240000203100 */
[----:B0-----:R-:W-:-:S05]  /*0290*/  I2FP.F32.S32 R2, R0 ;  /* 0x0000000000027245 */ /* 0x001fca0000201400 */
[----:B------:R-:W-:-:S04]  /*02a0*/  FFMA R3, R2, -1.5707962512969970703, R13 ;  /* 0xbfc90fda02037823 */ /* 0x000fc8000000000d */
[----:B------:R-:W-:-:S04]  /*02b0*/  FFMA R3, R2, -7.5497894158615963534e-08, R3 ;  /* 0xb3a2216802037823 */ /* 0x000fc80000000003 */
[----:B------:R-:W-:Y:S01]  /*02c0*/  FFMA R4, R2, -5.3903029534742383927e-15, R3 ;  /* 0xa7c234c502047823 */ /* 0x000fe20000000003 */
[----:B------:R-:W-:Y:S06]  /*02d0*/  @!P0 BRA `(.L_x_3) ;  /* 0x0000000000dc8947 */ /* 0x000fec0003800000 */
[----:B------:R-:W-:-:S13]  /*02e0*/  FSETP.NEU.AND P0, PT, |R13|, +INF , PT ;  /* 0x7f8000000d00780b */ /* 0x000fda0003f0d200 */
[----:B------:R-:W-:Y:S01]  /*02f0*/  @!P0 FMUL R4, RZ, R13 ;  /* 0x0000000dff048220 */ /* 0x000fe20000400000 */
[----:B------:R-:W-:Y:S01]  /*0300*/  @!P0 IMAD.MOV.U32 R0, RZ, RZ, RZ ;  /* 0x000000ffff008224 */ /* 0x000fe200078e00ff */
[----:B------:R-:W-:Y:S06]  /*0310*/  @!P0 BRA `(.L_x_3) ;  /* 0x0000000000cc8947 */ /* 0x000fec0003800000 */
[----:B------:R-:W-:Y:S01]  /*0320*/  IMAD.SHL.U32 R2, R13, 0x100, RZ ;  /* 0x000001000d027824 */ /* 0x000fe200078e00ff */
[----:B------:R-:W0:Y:S01]  /*0330*/  LDCU.64 UR8, c[0x4][0x40] ;  /* 0x01000800ff0877ac */ /* 0x000e220008000a00 */
[----:B------:R-:W-:Y:S02]  /*0340*/  IMAD.MOV.U32 R6, RZ, RZ, RZ ;  /* 0x000000ffff067224 */ /* 0x000fe400078e00ff */
[----:B------:R-:W-:Y:S01]  /*0350*/  IMAD.MOV.U32 R0, RZ, RZ, R1 ;  /* 0x000000ffff007224 */ /* 0x000fe200078e0001 */
[----:B------:R-:W-:Y:S01]  /*0360*/  LOP3.LUT R17, R2, 0x80000000, RZ, 0xfc, !PT ;  /* 0x8000000002117812 */ /* 0x000fe200078efcff */
[----:B------:R-:W-:Y:S01]  /*0370*/  UMOV UR5, URZ ;  /* 0x000000ff00057c82 */ /* 0x000fe20008000000 */
[----:B------:R-:W-:-:S05]  /*0380*/  UMOV UR4, URZ ;  /* 0x000000ff00047c82 */ /* 0x000fca0008000000 */
.L_x_4:
[----:B0-----:R-:W-:Y:S02]  /*0390*/  IMAD.U32 R8, RZ, RZ, UR8 ;  /* 0x00000008ff087e24 */ /* 0x001fe4000f8e00ff */
[----:B------:R-:W-:-:S05]  /*03a0*/  IMAD.U32 R9, RZ, RZ, UR9 ;  /* 0x00000009ff097e24 */ /* 0x000fca000f8e00ff */
[----:B------:R-:W2:Y:S01]  /*03b0*/  LDG.E.CONSTANT R2, desc[UR6][R8.64] ;  /* 0x0000000608027981 */ /* 0x000ea2000c1e9900 */
[----:B------:R-:W-:Y:S02]  /*03c0*/  UIADD3 UR8, UP0, UPT, UR8, 0x4, URZ ;  /* 0x0000000408087890 */ /* 0x000fe4000ff1e0ff */
[----:B------:R-:W-:Y:S02]  /*03d0*/  UIADD3 UR4, UPT, UPT, UR4, 0x1, URZ ;  /* 0x0000000104047890 */ /* 0x000fe4000fffe0ff */
[----:B------:R-:W-:Y:S02]  /*03e0*/  UIADD3.X UR9, UPT, UPT, URZ, UR9, URZ, UP0, !UPT ;  /* 0x00000009ff097290 */ /* 0x000fe400087fe4ff */
[----:B------:R-:W-:Y:S01]  /*03f0*/  UISETP.NE.AND UP0, UPT, UR4, 0x6, UPT ;  /* 0x000000060400788c */ /* 0x000fe2000bf05270 */
[----:B--2---:R-:W-:-:S03]  /*0400*/  IMAD.WIDE.U32 R2, R2, R17, RZ ;  /* 0x0000001102027225 */ /* 0x004fc600078e00ff */
[----:B------:R-:W-:-:S04]  /*0410*/  IADD3 R15, P0, PT, R2, R6, RZ ;  /* 0x00000006020f7210 */ /* 0x000fc80007f1e0ff */
[----:B------:R-:W-:Y:S01]  /*0420*/  IADD3.X R6, PT, PT, R3, UR5, RZ, P0, !PT ;  /* 0x0000000503067c10 */ /* 0x000fe200087fe4ff */
[----:B------:R0:W-:Y:S02]  /*0430*/  STL [R0], R15 ;  /* 0x0000000f00007387 */ /* 0x0001e40000100800 */
[----:B0-----:R-:W-:Y:S01]  /*0440*/  VIADD R0, R0, 0x4 ;  /* 0x0000000400007836 */ /* 0x001fe20000000000 */
[----:B------:R-:W-:Y:S06]  /*0450*/  BRA.U UP0, `(.L_x_4) ;  /* 0xfffffffd00cc7547 */ /* 0x000fec000b83ffff */
[----:B------:R-:W-:Y:S01]  /*0460*/  SHF.R.U32.HI R4, RZ, 0x17, R13 ;  /* 0x00000017ff047819 */ /* 0x000fe2000001160d */
[----:B------:R0:W-:Y:S03]  /*0470*/  STL [R1+0x18], R6 ;  /* 0x0000180601007387 */ /* 0x0001e60000100800 */
[C---:B------:R-:W-:Y:S02]  /*0480*/  LOP3.LUT R0, R4.reuse, 0xe0, RZ, 0xc0, !PT ;  /* 0x000000e004007812 */ /* 0x040fe400078ec0ff */
[----:B------:R-:W-:-:S03]  /*0490*/  LOP3.LUT P0, RZ, R4, 0x1f, RZ, 0xc0, !PT ;  /* 0x0000001f04ff7812 */ /* 0x000fc6000780c0ff */
[----:B------:R-:W-:-:S05]  /*04a0*/  VIADD R0, R0, 0xffffff80 ;  /* 0xffffff8000007836 */ /* 0x000fca0000000000 */
[----:B------:R-:W-:-:S05]  /*04b0*/  SHF.R.U32.HI R0, RZ, 0x5, R0 ;  /* 0x00000005ff007819 */ /* 0x000fca0000011600 */
[----:B------:R-:W-:-:S05]  /*04c0*/  IMAD R14, R0, -0x4, R1 ;  /* 0xfffffffc000e7824 */ /* 0x000fca00078e0201 */
[----:B------:R-:W2:Y:S04]  /*04d0*/  LDL R0, [R14+0x18] ;  /* 0x000018000e007983 */ /* 0x000ea80000100800 */
[----:B------:R-:W2:Y:S04]  /*04e0*/  LDL R3, [R14+0x14] ;  /* 0x000014000e037983 */ /* 0x000ea80000100800 */
[----:B------:R-:W3:Y:S01]  /*04f0*/  @P0 LDL R2, [R14+0x10] ;  /* 0x000010000e020983 */ /* 0x000ee20000100800 */
[----:B------:R-:W-:Y:S01]  /*0500*/  LOP3.LUT R4, R4, 0x1f, RZ, 0xc0, !PT ;  /* 0x0000001f04047812 */ /* 0x000fe200078ec0ff */
[----:B------:R-:W-:Y:S01]  /*0510*/  UMOV UR4, 0x54442d19 ;  /* 0x54442d1900047882 */ /* 0x000fe20000000000 */
[----:B------:R-:W-:-:S02]  /*0520*/  UMOV UR5, 0x3bf921fb ;  /* 0x3bf921fb00057882 */ /* 0x000fc40000000000 */
[-C--:B--2---:R-:W-:Y:S02]  /*0530*/  @P0 SHF.L.W.U32.HI R0, R3, R4.reuse, R0 ;  /* 0x0000000403000219 */ /* 0x084fe40000010e00 */
[----:B---3--:R-:W-:Y:S02]  /*0540*/  @P0 SHF.L.W.U32.HI R3, R2, R4, R3 ;  /* 0x0000000402030219 */ /* 0x008fe40000010e03 */
[----:B------:R-:W-:Y:S02]  /*0550*/  ISETP.GE.AND P0, PT, R13, RZ, PT ;  /* 0x000000ff0d00720c */ /* 0x000fe40003f06270 */
[C---:B------:R-:W-:Y:S01]  /*0560*/  SHF.L.W.U32.HI R2, R3.reuse, 0x2, R0 ;  /* 0x0000000203027819 */ /* 0x040fe20000010e00 */
[----:B------:R-:W-:-:S03]  /*0570*/  IMAD.SHL.U32 R3, R3, 0x4, RZ ;  /* 0x0000000403037824 */ /* 0x000fc600078e00ff */
[----:B------:R-:W-:Y:S02]  /*0580*/  SHF.R.S32.HI R4, RZ, 0x1f, R2 ;  /* 0x0000001fff047819 */ /* 0x000fe40000011402 */
[----:B------:R-:W-:Y:S02]  /*0590*/  LOP3.LUT R13, R2, R13, RZ, 0x3c, !PT ;  /* 0x0000000d020d7212 */ /* 0x000fe400078e3cff */
[C---:B------:R-:W-:Y:S02]  /*05a0*/  LOP3.LUT R8, R4.reuse, R3, RZ, 0x3c, !PT ;  /* 0x0000000304087212 */ /* 0x040fe400078e3cff */
[----:B------:R-:W-:Y:S02]  /*05b0*/  LOP3.LUT R9, R4, R2, RZ, 0x3c, !PT ;  /* 0x0000000204097212 */ /* 0x000fe400078e3cff */
[----:B------:R-:W-:Y:S02]  /*05c0*/  SHF.R.U32.HI R3, RZ, 0x1e, R0 ;  /* 0x0000001eff037819 */ /* 0x000fe40000011600 */
[----:B------:R-:W-:-:S02]  /*05d0*/  ISETP.GE.AND P1, PT, R13, RZ, PT ;  /* 0x000000ff0d00720c */ /* 0x000fc40003f26270 */
[----:B------:R-:W1:Y:S01]  /*05e0*/  I2F.F64.S64 R8, R8 ;  /* 0x0000000800087312 */ /* 0x000e620000301c00 */
[----:B------:R-:W-:-:S05]  /*05f0*/  LEA.HI R0, R2, R3, RZ, 0x1 ;  /* 0x0000000302007211 */ /* 0x000fca00078f08ff */
[----:B------:R-:W-:-:S04]  /*0600*/  IMAD.MOV R2, RZ, RZ, -R0 ;  /* 0x000000ffff027224 */ /* 0x000fc800078e0a00 */
[----:B------:R-:W-:Y:S01]  /*0610*/  @!P0 IMAD.MOV.U32 R0, RZ, RZ, R2 ;  /* 0x000000ffff008224 */ /* 0x000fe200078e0002 */
[----:B-1----:R-:W-:-:S10]  /*0620*/  DMUL R14, R8, UR4 ;  /* 0x00000004080e7c28 */ /* 0x002fd40008000000 */
[----:B------:R-:W1:Y:S02]  /*0630*/  F2F.F32.F64 R14, R14 ;  /* 0x0000000e000e7310 */ /* 0x000e640000301000 */
[----:B01----:R-:W-:-:S07]  /*0640*/  FSEL R4, -R14, R14, !P1 ;  /* 0x0000000e0e047208 */ /* 0x003fce0004800100 */
.L_x_3:
[----:B------:R-:W-:Y:S05]  /*0650*/  BSYNC.RECONVERGENT B0 ;  /* 0x0000000000007941 */ /* 0x000fea0003800200 */
.L_x_2:
[----:B------:R-:W-:Y:S02]  /*0660*/  IMAD.MOV.U32 R6, RZ, RZ, 0x37cbac00 ;  /* 0x37cbac00ff067424 */ /* 0x000fe400078e00ff */
[----:B------:R-:W-:Y:S01]  /*0670*/  FMUL R9, R4, R4 ;  /* 0x0000000404097220 */ /* 0x000fe20000400000 */
[C---:B------:R-:W-:Y:S01]  /*0680*/  LOP3.LUT R2, R0.reuse, 0x1, RZ, 0xc0, !PT ;  /* 0x0000000100027812 */ /* 0x040fe200078ec0ff */
[----:B------:R-:W-:Y:S01]  /*0690*/  IMAD.MOV.U32 R8, RZ, RZ, 0x3d2aaabb ;  /* 0x3d2aaabbff087424 */ /* 0x000fe200078e00ff */
[----:B------:R-:W-:Y:S01]  /*06a0*/  LOP3.LUT P1, RZ, R0, 0x2, RZ, 0xc0, !PT ;  /* 0x0000000200ff7812 */ /* 0x000fe2000782c0ff */
[----:B------:R-:W-:Y:S01]  /*06b0*/  FFMA R6, R9, R6, -0.0013887860113754868507 ;  /* 0xbab607ed09067423 */ /* 0x000fe20000000006 */
[----:B------:R-:W-:Y:S01]  /*06c0*/  ISETP.NE.U32.AND P0, PT, R2, 0x1, PT ;  /* 0x000000010200780c */ /* 0x000fe20003f05070 */
[----:B------:R-:W-:Y:S01]  /*06d0*/  IMAD.MOV.U32 R13, RZ, RZ, 0x3effffff ;  /* 0x3effffffff0d7424 */ /* 0x000fe200078e00ff */
[----:B------:R-:W0:Y:S01]  /*06e0*/  LDC.64 R2, c[0x0][0x388] ;  /* 0x0000e200ff027b82 */ /* 0x000e220000000a00 */
[----:B------:R-:W1:Y:S01]  /*06f0*/  LDCU UR4, c[0x0][0x394] ;  /* 0x00007280ff0477ac */ /* 0x000e620008000800 */
[----:B------:R-:W-:-:S02]  /*0700*/  FSEL R6, R6, -0.00019574658654164522886, !P0 ;  /* 0xb94d415306067808 */ /* 0x000fc40004000000 */
[----:B------:R-:W-:Y:S02]  /*0710*/  FSEL R8, R8, 0.0083327032625675201416, !P0 ;  /* 0x3c0885e408087808 */ /* 0x000fe40004000000 */
[----:B------:R-:W-:-:S03]  /*0720*/  FSEL R0, R4, 1, P0 ;  /* 0x3f80000004007808 */ /* 0x000fc60000000000 */
[----:B------:R-:W-:Y:S01]  /*0730*/  FFMA R6, R9, R6, R8 ;  /* 0x0000000609067223 */ /* 0x000fe20000000008 */
[----:B------:R-:W-:-:S05]  /*0740*/  FSEL R8, -R13, -0.16666662693023681641, !P0 ;  /* 0xbe2aaaa80d087808 */ /* 0x000fca0004000100 */
[C---:B------:R-:W-:Y:S01]  /*0750*/  FFMA R6, R9.reuse, R6, R8 ;  /* 0x0000000609067223 */ /* 0x040fe20000000008 */
[----:B------:R-:W-:Y:S01]  /*0760*/  FFMA R9, R9, R0, RZ ;  /* 0x0000000009097223 */ /* 0x000fe200000000ff */
[----:B-1----:R-:W-:-:S03]  /*0770*/  FADD R10, R10, UR4 ;  /* 0x000000040a0a7e21 */ /* 0x002fc60008000000 */
[----:B------:R-:W-:Y:S01]  /*0780*/  FFMA R0, R9, R6, R0 ;  /* 0x0000000609007223 */ /* 0x000fe20000000000 */
[----:B------:R-:W-:Y:S02]  /*0790*/  IMAD R9, R5, 0x3e8, R12 ;  /* 0x000003e805097824 */ /* 0x000fe400078e020c */
[----:B------:R-:W-:Y:S02]  /*07a0*/  VIADD R12, R12, 0x1 ;  /* 0x000000010c0c7836 */ /* 0x000fe40000000000 */
[----:B------:R-:W-:Y:S01]  /*07b0*/  @P1 FADD R0, RZ, -R0 ;  /* 0x80000000ff001221 */ /* 0x000fe20000000000 */
[----:B0-----:R-:W-:-:S04]  /*07c0*/  IMAD.WIDE R2, R9, 0x4, R2 ;  /* 0x0000000409027825 */ /* 0x001fc800078e0202 */
[----:B------:R-:W-:Y:S01]  /*07d0*/  FFMA R11, R0, UR4, R11 ;  /* 0x00000004000b7c23 */ /* 0x000fe2000800000b */
[----:B------:R-:W-:-:S04]  /*07e0*/  ISETP.NE.AND P0, PT, R12, 0x3e8, PT ;  /* 0x000003e80c00780c */ /* 0x000fc80003f05270 */
[----:B------:R2:W-:Y:S09]  /*07f0*/  STG.E desc[UR6][R2.64], R11 ;  /* 0x0000000b02007986 */ /* 0x0005f2000c101906 */
[----:B------:R-:W-:Y:S05]  /*0800*/  @P0 BRA `(.L_x_5) ;  /* 0xfffffff800580947 */ /* 0x000fea000383ffff */
[----:B------:R-:W-:Y:S05]  /*0810*/  EXIT ;  /* 0x000000000000794d */ /* 0x000fea0003800000 */
        .weak           $__internal_0_$__cuda_sm3x_div_rn_noftz_f32_slowpath
        .type           $__internal_0_$__cuda_sm3x_div_rn_noftz_f32_slowpath,@function
        .size           $__internal_0_$__cuda_sm3x_div_rn_noftz_f32_slowpath,(.L_x_36 - $__internal_0_$__cuda_sm3x_div_rn_noftz_f32_slowpath)
$__internal_0_$__cuda_sm3x_div_rn_noftz_f32_slowpath:
[--C-:B------:R-:W-:Y:S01]  /*0820*/  SHF.R.U32.HI R6, RZ, 0x17, R7.reuse ;  /* 0x00000017ff067819 */ /* 0x100fe20000011607 */
[----:B------:R-:W-:Y:S01]  /*0830*/  BSSY.RECONVERGENT B1, `(.L_x_6) ;  /* 0x0000065000017945 */ /* 0x000fe20003800200 */
[--C-:B------:R-:W-:Y:S01]  /*0840*/  SHF.R.U32.HI R3, RZ, 0x17, R0.reuse ;  /* 0x00000017ff037819 */ /* 0x100fe20000011600 */
[----:B------:R-:W-:Y:S01]  /*0850*/  IMAD.MOV.U32 R8, RZ, RZ, R0 ;  /* 0x000000ffff087224 */ /* 0x000fe200078e0000 */
[----:B------:R-:W-:Y:S01]  /*0860*/  LOP3.LUT R6, R6, 0xff, RZ, 0xc0, !PT ;  /* 0x000000ff06067812 */ /* 0x000fe200078ec0ff */
[----:B------:R-:W-:Y:S01]  /*0870*/  IMAD.MOV.U32 R9, RZ, RZ, R7 ;  /* 0x000000ffff097224 */ /* 0x000fe200078e0007 */
[----:B------:R-:W-:-:S03]  /*0880*/  LOP3.LUT R14, R3, 0xff, RZ, 0xc0, !PT ;  /* 0x000000ff030e7812 */ /* 0x000fc600078ec0ff */
[----:B------:R-:W-:Y:S02]  /*0890*/  VIADD R13, R6, 0xffffffff ;  /* 0xffffffff060d7836 */ /* 0x000fe40000000000 */
[----:B------:R-:W-:-:S03]  /*08a0*/  VIADD R15, R14, 0xffffffff ;  /* 0xffffffff0e0f7836 */ /* 0x000fc60000000000 */
[----:B------:R-:W-:-:S04]  /*08b0*/  ISETP.GT.U32.AND P0, PT, R13, 0xfd, PT ;  /* 0x000000fd0d00780c */ /* 0x000fc80003f04070 */
[----:B------:R-:W-:-:S13]  /*08c0*/  ISETP.GT.U32.OR P0, PT, R15, 0xfd, P0 ;  /* 0x000000fd0f00780c */ /* 0x000fda0000704470 */
[----:B------:R-:W-:Y:S01]  /*08d0*/  @!P0 IMAD.MOV.U32 R4, RZ, RZ, RZ ;  /* 0x000000ffff048224 */ /* 0x000fe200078e00ff */
[----:B------:R-:W-:Y:S06]  /*08e0*/  @!P0 BRA `(.L_x_7) ;  /* 0x0000000000608947 */ /* 0x000fec0003800000 */
[----:B------:R-:W-:Y:S01]  /*08f0*/  FSETP.GTU.FTZ.AND P1, PT, |R7|, +INF , PT ;  /* 0x7f8000000700780b */ /* 0x000fe20003f3c200 */
[----:B------:R-:W-:Y:S01]  /*0900*/  IMAD.MOV.U32 R3, RZ, RZ, R7 ;  /* 0x000000ffff037224 */ /* 0x000fe200078e0007 */
[----:B------:R-:W-:-:S04]  /*0910*/  FSETP.GTU.FTZ.AND P0, PT, |R0|, +INF , PT ;  /* 0x7f8000000000780b */ /* 0x000fc80003f1c200 */
[----:B------:R-:W-:-:S13]  /*0920*/  PLOP3.LUT P0, PT, P0, P1, PT, 0xf8, 0x8f ;  /* 0x00000000008f781c */ /* 0x000fda0000703f70 */
[----:B------:R-:W-:Y:S05]  /*0930*/  @P0 BRA `(.L_x_8) ;  /* 0x00000004004c0947 */ /* 0x000fea0003800000 */
[----:B------:R-:W-:-:S13]  /*0940*/  LOP3.LUT P0, RZ, R9, 0x7fffffff, R8, 0xc8, !PT ;  /* 0x7fffffff09ff7812 */ /* 0x000fda000780c808 */
[----:B------:R-:W-:Y:S05]  /*0950*/  @!P0 BRA `(.L_x_9) ;  /* 0x00000004003c8947 */ /* 0x000fea0003800000 */
[C---:B------:R-:W-:Y:S02]  /*0960*/  FSETP.NEU.FTZ.AND P2, PT, |R0|.reuse, +INF , PT ;  /* 0x7f8000000000780b */ /* 0x040fe40003f5d200 */
[----:B------:R-:W-:Y:S02]  /*0970*/  FSETP.NEU.FTZ.AND P1, PT, |R3|, +INF , PT ;  /* 0x7f8000000300780b */ /* 0x000fe40003f3d200 */
[----:B------:R-:W-:-:S11]  /*0980*/  FSETP.NEU.FTZ.AND P0, PT, |R0|, +INF , PT ;  /* 0x7f8000000000780b */ /* 0x000fd60003f1d200 */
[----:B------:R-:W-:Y:S05]  /*0990*/  @!P1 BRA !P2, `(.L_x_9) ;  /* 0x00000004002c9947 */ /* 0x000fea0005000000 */
[----:B------:R-:W-:-:S04]  /*09a0*/  LOP3.LUT P2, RZ, R8, 0x7fffffff, RZ, 0xc0, !PT ;  /* 0x7fffffff08ff7812 */ /* 0x000fc8000784c0ff */
[----:B------:R-:W-:-:S13]  /*09b0*/  PLOP3.LUT P1, PT, P1, P2, PT, 0x2f, 0xf2 ;  /* 0x0000000000f2781c */ /* 0x000fda0000f24577 */
[----:B------:R-:W-:Y:S05]  /*09c0*/  @P1 BRA `(.L_x_10) ;  /* 0x0000000400181947 */ /* 0x000fea0003800000 */
[----:B------:R-:W-:-:S04]  /*09d0*/  LOP3.LUT P1, RZ, R9, 0x7fffffff, RZ, 0xc0, !PT ;  /* 0x7fffffff09ff7812 */ /* 0x000fc8000782c0ff */
[----:B------:R-:W-:-:S13]  /*09e0*/  PLOP3.LUT P0, PT, P0, P1, PT, 0x2f, 0xf2 ;  /* 0x0000000000f2781c */ /* 0x000fda0000702577 */
[----:B------:R-:W-:Y:S05]  /*09f0*/  @P0 BRA `(.L_x_11) ;  /* 0x0000000400000947 */ /* 0x000fea0003800000 */
[----:B------:R-:W-:Y:S02]  /*0a00*/  ISETP.GE.AND P0, PT, R15, RZ, PT ;  /* 0x000000ff0f00720c */ /* 0x000fe40003f06270 */
[----:B------:R-:W-:-:S11]  /*0a10*/  ISETP.GE.AND P1, PT, R13, RZ, PT ;  /* 0x000000ff0d00720c */ /* 0x000fd60003f26270 */
[----:B------:R-:W-:Y:S02]  /*0a20*/  @P0 IMAD.MOV.U32 R4, RZ, RZ, RZ ;  /* 0x000000ffff040224 */ /* 0x000fe400078e00ff */
[----:B------:R-:W-:Y:S01]  /*0a30*/  @!P0 FFMA R8, R0, 1.84467440737095516160e+19, RZ ;  /* 0x5f80000000088823 */ /* 0x000fe200000000ff */
[----:B------:R-:W-:Y:S02]  /*0a40*/  @!P0 IMAD.MOV.U32 R4, RZ, RZ, -0x40 ;  /* 0xffffffc0ff048424 */ /* 0x000fe400078e00ff */
[----:B------:R-:W-:Y:S02]  /*0a50*/  @!P1 FFMA R9, R3, 1.84467440737095516160e+19, RZ ;  /* 0x5f80000003099823 */ /* 0x000fe400000000ff */
[----:B------:R-:W-:-:S07]  /*0a60*/  @!P1 VIADD R4, R4, 0x40 ;  /* 0x0000004004049836 */ /* 0x000fce0000000000 */
.L_x_7:
[----:B------:R-:W-:Y:S01]  /*0a70*/  LEA R0, R6, 0xc0800000, 0x17 ;  /* 0xc080000006007811 */ /* 0x000fe200078eb8ff */
[----:B------:R-:W-:Y:S01]  /*0a80*/  VIADD R3, R14, 0xffffff81 ;  /* 0xffffff810e037836 */ /* 0x000fe20000000000 */
[----:B------:R-:W-:Y:S03]  /*0a90*/  BSSY.RECONVERGENT B2, `(.L_x_12) ;  /* 0x0000035000027945 */ /* 0x000fe60003800200 */
[----:B------:R-:W-:Y:S02]  /*0aa0*/  IMAD.IADD R9, R9, 0x1, -R0 ;  /* 0x0000000109097824 */ /* 0x000fe400078e0a00 */
[----:B------:R-:W-:Y:S02]  /*0ab0*/  IMAD R0, R3, -0x800000, R8 ;  /* 0xff80000003007824 */ /* 0x000fe400078e0208 */
[----:B------:R0:W1:Y:S01]  /*0ac0*/  MUFU.RCP R13, R9 ;  /* 0x00000009000d7308 */ /* 0x0000620000001000 */
[----:B------:R-:W-:Y:S01]  /*0ad0*/  FADD.FTZ R15, -R9, -RZ ;  /* 0x800000ff090f7221 */ /* 0x000fe20000010100 */
[----:B0-----:R-:W-:-:S05]  /*0ae0*/  IADD3 R9, PT, PT, R3, 0x7f, -R6 ;  /* 0x0000007f03097810 */ /* 0x001fca0007ffe806 */
[----:B------:R-:W-:Y:S02]  /*0af0*/  IMAD.IADD R9, R9, 0x1, R4 ;  /* 0x0000000109097824 */ /* 0x000fe400078e0204 */
[----:B-1----:R-:W-:-:S04]  /*0b00*/  FFMA R14, R13, R15, 1 ;  /* 0x3f8000000d0e7423 */ /* 0x002fc8000000000f */
[----:B------:R-:W-:-:S04]  /*0b10*/  FFMA R17, R13, R14, R13 ;  /* 0x0000000e0d117223 */ /* 0x000fc8000000000d */
[----:B------:R-:W-:-:S04]  /*0b20*/  FFMA R8, R0, R17, RZ ;  /* 0x0000001100087223 */ /* 0x000fc800000000ff */
[----:B------:R-:W-:-:S04]  /*0b30*/  FFMA R13, R15, R8, R0 ;  /* 0x000000080f0d7223 */ /* 0x000fc80000000000 */
[----:B------:R-:W-:-:S04]  /*0b40*/  FFMA R8, R17, R13, R8 ;  /* 0x0000000d11087223 */ /* 0x000fc80000000008 */
[----:B------:R-:W-:-:S04]  /*0b50*/  FFMA R15, R15, R8, R0 ;  /* 0x000000080f0f7223 */ /* 0x000fc80000000000 */
[----:B------:R-:W-:-:S05]  /*0b60*/  FFMA R0, R17, R15, R8 ;  /* 0x0000000f11007223 */ /* 0x000fca0000000008 */
[----:B------:R-:W-:-:S04]  /*0b70*/  SHF.R.U32.HI R3, RZ, 0x17, R0 ;  /* 0x00000017ff037819 */ /* 0x000fc80000011600 */
[----:B------:R-:W-:-:S05]  /*0b80*/  LOP3.LUT R3, R3, 0xff, RZ, 0xc0, !PT ;  /* 0x000000ff03037812 */ /* 0x000fca00078ec0ff */
[----:B------:R-:W-:-:S04]  /*0b90*/  IMAD.IADD R13, R3, 0x1, R9 ;  /* 0x00000001030d7824 */ /* 0x000fc800078e0209 */
[----:B------:R-:W-:-:S05]  /*0ba0*/  VIADD R3, R13, 0xffffffff ;  /* 0xffffffff0d037836 */ /* 0x000fca0000000000 */
[----:B------:R-:W-:-:S13]  /*0bb0*/  ISETP.GE.U32.AND P0, PT, R3, 0xfe, PT ;  /* 0x000000fe0300780c */ /* 0x000fda0003f06070 */
[----:B------:R-:W-:Y:S05]  /*0bc0*/  @!P0 BRA `(.L_x_13) ;  /* 0x0000000000808947 */ /* 0x000fea0003800000 */
[----:B------:R-:W-:-:S13]  /*0bd0*/  ISETP.GT.AND P0, PT, R13, 0xfe, PT ;  /* 0x000000fe0d00780c */ /* 0x000fda0003f04270 */
[----:B------:R-:W-:Y:S05]  /*0be0*/  @P0 BRA `(.L_x_14) ;  /* 0x00000000006c0947 */ /* 0x000fea0003800000 */
[----:B------:R-:W-:-:S13]  /*0bf0*/  ISETP.GE.AND P0, PT, R13, 0x1, PT ;  /* 0x000000010d00780c */ /* 0x000fda0003f06270 */
[----:B------:R-:W-:Y:S05]  /*0c00*/  @P0 BRA `(.L_x_15) ;  /* 0x0000000000740947 */ /* 0x000fea0003800000 */
[----:B------:R-:W-:Y:S02]  /*0c10*/  ISETP.GE.AND P0, PT, R13, -0x18, PT ;  /* 0xffffffe80d00780c */ /* 0x000fe40003f06270 */
[----:B------:R-:W-:-:S11]  /*0c20*/  LOP3.LUT R0, R0, 0x80000000, RZ, 0xc0, !PT ;  /* 0x8000000000007812 */ /* 0x000fd600078ec0ff */
[----:B------:R-:W-:Y:S05]  /*0c30*/  @!P0 BRA `(.L_x_15) ;  /* 0x0000000000688947 */ /* 0x000fea0003800000 */
[-CC-:B------:R-:W-:Y:S01]  /*0c40*/  FFMA.RZ R3, R17, R15.reuse, R8.reuse ;  /* 0x0000000f11037223 */ /* 0x180fe2000000c008 */
[----:B------:R-:W-:Y:S02]  /*0c50*/  VIADD R9, R13, 0x20 ;  /* 0x000000200d097836 */ /* 0x000fe40000000000 */
[-CC-:B------:R-:W-:Y:S01]  /*0c60*/  FFMA.RM R4, R17, R15.reuse, R8.reuse ;  /* 0x0000000f11047223 */ /* 0x180fe20000004008 */
[----:B------:R-:W-:Y:S02]  /*0c70*/  ISETP.NE.AND P2, PT, R13, RZ, PT ;  /* 0x000000ff0d00720c */ /* 0x000fe40003f45270 */
[----:B------:R-:W-:Y:S01]  /*0c80*/  LOP3.LUT R6, R3, 0x7fffff, RZ, 0xc0, !PT ;  /* 0x007fffff03067812 */ /* 0x000fe200078ec0ff */
[----:B------:R-:W-:Y:S01]  /*0c90*/  FFMA.RP R3, R17, R15, R8 ;  /* 0x0000000f11037223 */ /* 0x000fe20000008008 */
[----:B------:R-:W-:Y:S01]  /*0ca0*/  IMAD.MOV R8, RZ, RZ, -R13 ;  /* 0x000000ffff087224 */ /* 0x000fe200078e0a0d */
[----:B------:R-:W-:Y:S02]  /*0cb0*/  ISETP.NE.AND P1, PT, R13, RZ, PT ;  /* 0x000000ff0d00720c */ /* 0x000fe40003f25270 */
[----:B------:R-:W-:-:S02]  /*0cc0*/  LOP3.LUT R6, R6, 0x800000, RZ, 0xfc, !PT ;  /* 0x0080000006067812 */ /* 0x000fc400078efcff */
[----:B------:R-:W-:Y:S02]  /*0cd0*/  FSETP.NEU.FTZ.AND P0, PT, R3, R4, PT ;  /* 0x000000040300720b */ /* 0x000fe40003f1d000 */
[----:B------:R-:W-:Y:S02]  /*0ce0*/  SHF.L.U32 R9, R6, R9, RZ ;  /* 0x0000000906097219 */ /* 0x000fe400000006ff */
[----:B------:R-:W-:Y:S02]  /*0cf0*/  SEL R3, R8, RZ, P2 ;  /* 0x000000ff08037207 */ /* 0x000fe40001000000 */
[----:B------:R-:W-:Y:S02]  /*0d00*/  ISETP.NE.AND P1, PT, R9, RZ, P1 ;  /* 0x000000ff0900720c */ /* 0x000fe40000f25270 */
[----:B------:R-:W-:Y:S02]  /*0d10*/  SHF.R.U32.HI R3, RZ, R3, R6 ;  /* 0x00000003ff037219 */ /* 0x000fe40000011606 */
[----:B------:R-:W-:-:S02]  /*0d20*/  PLOP3.LUT P0, PT, P0, P1, PT, 0xf8, 0x8f ;  /* 0x00000000008f781c */ /* 0x000fc40000703f70 */
[----:B------:R-:W-:Y:S02]  /*0d30*/  SHF.R.U32.HI R9, RZ, 0x1, R3 ;  /* 0x00000001ff097819 */ /* 0x000fe40000011603 */
[----:B------:R-:W-:-:S04]  /*0d40*/  SEL R4, RZ, 0x1, !P0 ;  /* 0x00000001ff047807 */ /* 0x000fc80004000000 */
[----:B------:R-:W-:-:S04]  /*0d50*/  LOP3.LUT R4, R4, 0x1, R9, 0xf8, !PT ;  /* 0x0000000104047812 */ /* 0x000fc800078ef809 */
[----:B------:R-:W-:-:S05]  /*0d60*/  LOP3.LUT R4, R4, R3, RZ, 0xc0, !PT ;  /* 0x0000000304047212 */ /* 0x000fca00078ec0ff */
[----:B------:R-:W-:-:S05]  /*0d70*/  IMAD.IADD R9, R9, 0x1, R4 ;  /* 0x0000000109097824 */ /* 0x000fca00078e0204 */
[----:B------:R-:W-:Y:S01]  /*0d80*/  LOP3.LUT R0, R9, R0, RZ, 0xfc, !PT ;  /* 0x0000000009007212 */ /* 0x000fe200078efcff */
[----:B------:R-:W-:Y:S06]  /*0d90*/  BRA `(.L_x_15) ;  /* 0x0000000000107947 */ /* 0x000fec0003800000 */
.L_x_14:
[----:B------:R-:W-:-:S04]  /*0da0*/  LOP3.LUT R0, R0, 0x80000000, RZ, 0xc0, !PT ;  /* 0x8000000000007812 */ /* 0x000fc800078ec0ff */
[----:B------:R-:W-:Y:S01]  /*0db0*/  LOP3.LUT R0, R0, 0x7f800000, RZ, 0xfc, !PT ;  /* 0x7f80000000007812 */ /* 0x000fe200078efcff */
[----:B------:R-:W-:Y:S06]  /*0dc0*/  BRA `(.L_x_15) ;  /* 0x0000000000047947 */ /* 0x000fec0003800000 */
.L_x_13:
[----:B------:R-:W-:-:S07]  /*0dd0*/  IMAD R0, R9, 0x800000, R0 ;  /* 0x0080000009007824 */ /* 0x000fce00078e0200 */
.L_x_15:
[----:B------:R-:W-:Y:S05]  /*0de0*/  BSYNC.RECONVERGENT B2 ;  /* 0x0000000000027941 */ /* 0x000fea0003800200 */
.L_x_12:
[----:B------:R-:W-:Y:S05]  /*0df0*/  BRA `(.L_x_16) ;  /* 0x0000000000207947 */ /* 0x000fea0003800000 */
.L_x_11:
[----:B------:R-:W-:-:S04]  /*0e00*/  LOP3.LUT R0, R9, 0x80000000, R8, 0x48, !PT ;  /* 0x8000000009007812 */ /* 0x000fc800078e4808 */
[----:B------:R-:W-:Y:S01]  /*0e10*/  LOP3.LUT R0, R0, 0x7f800000, RZ, 0xfc, !PT ;  /* 0x7f80000000007812 */ /* 0x000fe200078efcff */
[----:B------:R-:W-:Y:S06]  /*0e20*/  BRA `(.L_x_16) ;  /* 0x0000000000147947 */ /* 0x000fec0003800000 */
.L_x_10:
[----:B------:R-:W-:Y:S01]  /*0e30*/  LOP3.LUT R0, R9, 0x80000000, R8, 0x48, !PT ;  /* 0x8000000009007812 */ /* 0x000fe200078e4808 */
[----:B------:R-:W-:Y:S06]  /*0e40*/  BRA `(.L_x_16) ;  /* 0x00000000000c7947 */ /* 0x000fec0003800000 */
.L_x_9:
[----:B------:R-:W0:Y:S01]  /*0e50*/  MUFU.RSQ R0, -QNAN ;  /* 0xffc0000000007908 */ /* 0x000e220000001400 */
[----:B------:R-:W-:Y:S05]  /*0e60*/  BRA `(.L_x_16) ;  /* 0x0000000000047947 */ /* 0x000fea0003800000 */
.L_x_8:
[----:B------:R-:W-:-:S07]  /*0e70*/  FADD.FTZ R0, R0, R3 ;  /* 0x0000000300007221 */ /* 0x000fce0000010000 */
.L_x_16:
[----:B------:R-:W-:Y:S05]  /*0e80*/  BSYNC.RECONVERGENT B1 ;  /* 0x0000000000017941 */ /* 0x000fea0003800200 */
.L_x_6:
[----:B------:R-:W-:-:S04]  /*0e90*/  IMAD.MOV.U32 R3, RZ, RZ, 0x0 ;  /* 0x00000000ff037424 */ /* 0x000fc800078e00ff */
[----:B0-----:R-:W-:Y:S05]  /*0ea0*/  RET.REL.NODEC R2 `(_Z12euler_sharedPfS_ff) ;  /* 0xfffffff002547950 */ /* 0x001fea0003c3ffff */
.L_x_17:
[----:B------:R-:W-:-:S00]  /*0eb0*/  BRA `(.L_x_17) ;  /* 0xfffffffc00fc7947 */ /* 0x000fc0000383ffff */
[----:B------:R-:W-:-:S00]  /*0ec0*/  NOP ;  /* 0x0000000000007918 */ /* 0x000fc00000000000 */
        /* <DEDUP_REMOVED lines=11> */
.L_x_36:


//--------------------- .text._Z12euler_simplePfS_ff --------------------------
	.section	.text._Z12euler_simplePfS_ff,"ax",@progbits
	.align	128
        .global         _Z12euler_simplePfS_ff
        .type           _Z12euler_simplePfS_ff,@function
        .size           _Z12euler_simplePfS_ff,(.L_x_37 - _Z12euler_simplePfS_ff)
        .other          _Z12euler_simplePfS_ff,@"STO_CUDA_ENTRY STV_DEFAULT"
_Z12euler_simplePfS_ff:
.text._Z12euler_simplePfS_ff:
        /* <DEDUP_REMOVED lines=9> */
[----:B------:R-:W1:Y:S01]  /*0090*/  LDCU UR4, c[0x0][0x390] ;  /* 0x00007200ff0477ac */ /* 0x000e620008000800 */
[----:B------:R-:W-:Y:S02]  /*00a0*/  IMAD.MOV.U32 R12, RZ, RZ, RZ ;  /* 0x000000ffff0c7224 */ /* 0x000fe400078e00ff */
[----:B------:R-:W-:Y:S01]  /*00b0*/  IMAD.MOV.U32 R7, RZ, RZ, RZ ;  /* 0x000000ffff077224 */ /* 0x000fe200078e00ff */
[----:B------:R-:W2:Y:S01]  /*00c0*/  LDCU.64 UR6, c[0x0][0x358] ;  /* 0x00006b00ff0677ac */ /* 0x000ea20008000a00 */
[----:B-1----:R-:W-:Y:S02]  /*00d0*/  IMAD.U32 R5, RZ, RZ, UR4 ;  /* 0x00000004ff057e24 */ /* 0x002fe4000f8e00ff */
[----:B0-2---:R-:W-:-:S07]  /*00e0*/  IMAD.WIDE R8, R14, 0x4, R8 ;  /* 0x000000040e087825 */ /* 0x005fce00078e0208 */
.L_x_23:
[----:B0-----:R-:W2:Y:S01]  /*00f0*/  LDG.E R3, desc[UR6][R8.64] ;  /* 0x0000000608037981 */ /* 0x001ea2000c1e1900 */
[----:B------:R-:W-:Y:S01]  /*0100*/  FADD R0, R12, R5 ;  /* 0x000000050c007221 */ /* 0x000fe20000000000 */
[----:B------:R-:W-:Y:S01]  /*0110*/  BSSY.RECONVERGENT B0, `(.L_x_18) ;  /* 0x000000c000007945 */ /* 0x000fe20003800200 */
[----:B--2---:R-:W0:Y:S08]  /*0120*/  MUFU.RCP R2, R3 ;  /* 0x0000000300027308 */ /* 0x004e300000001000 */
        /* <DEDUP_REMOVED lines=8> */
[----:B------:R-:W-:Y:S05]  /*01b0*/  CALL.REL.NOINC `($__internal_1_$__cuda_sm3x_div_rn_noftz_f32_slowpath) ;  /* 0x00000004007c7944 */ /* 0x000fea0003c00000 */
[----:B------:R-:W-:-:S07]  /*01c0*/  IMAD.MOV.U32 R13, RZ, RZ, R0 ;  /* 0x000000ffff0d7224 */ /* 0x000fce00078e0000 */
.L_x_19:
[----:B------:R-:W-:Y:S05]  /*01d0*/  BSYNC.RECONVERGENT B0 ;  /* 0x0000000000007941 */ /* 0x000fea0003800200 */
.L_x_18:
        /* <DEDUP_REMOVED lines=20> */
.L_x_22:
        /* <DEDUP_REMOVED lines=44> */
.L_x_21:
[----:B------:R-:W-:Y:S05]  /*05e0*/  BSYNC.RECONVERGENT B0 ;  /* 0x0000000000007941 */ /* 0x000fea0003800200 */
.L_x_20:
        /* <DEDUP_REMOVED lines=28> */
        .weak           $__internal_1_$__cuda_sm3x_div_rn_noftz_f32_slowpath
        .type           $__internal_1_$__cuda_sm3x_div_rn_noftz_f32_slowpath,@function
        .size           $__internal_1_$__cuda_sm3x_div_rn_noftz_f32_slowpath,(.L_x_37 - $__internal_1_$__cuda_sm3x_div_rn_noftz_f32_slowpath)
$__internal_1_$__cuda_sm3x_div_rn_noftz_f32_slowpath:
        /* <DEDUP_REMOVED lines=13> */
[----:B------:R-:W-:Y:S02]  /*0880*/  FSETP.GTU.FTZ.AND P0, PT, |R0|, +INF , PT ;  /* 0x7f8000000000780b */ /* 0x000fe40003f1c200 */
        /* <DEDUP_REMOVED lines=22> */
.L_x_25:
        /* <DEDUP_REMOVED lines=51> */
.L_x_32:
[----:B------:R-:W-:-:S04]  /*0d20*/  LOP3.LUT R0, R0, 0x80000000, RZ, 0xc0, !PT ;  /* 0x8000000000007812 */ /* 0x000fc800078ec0ff */
[----:B------:R-:W-:Y:S01]  /*0d30*/  LOP3.LUT R0, R0, 0x7f800000, RZ, 0xfc, !PT ;  /* 0x7f80000000007812 */ /* 0x000fe200078efcff */
[----:B------:R-:W-:Y:S06]  /*0d40*/  BRA `(.L_x_33) ;  /* 0x0000000000047947 */ /* 0x000fec0003800000 */
.L_x_31:
[----:B------:R-:W-:-:S07]  /*0d50*/  IMAD R0, R11, 0x800000, R0 ;  /* 0x008000000b007824 */ /* 0x000fce00078e0200 */
.L_x_33:
[----:B------:R-:W-:Y:S05]  /*0d60*/  BSYNC.RECONVERGENT B2 ;  /* 0x0000000000027941 */ /* 0x000fea0003800200 */
.L_x_30:
[----:B------:R-:W-:Y:S05]  /*0d70*/  BRA `(.L_x_34) ;  /* 0x0000000000207947 */ /* 0x000fea0003800000 */
.L_x_29:
[----:B------:R-:W-:-:S04]  /*0d80*/  LOP3.LUT R0, R11, 0x80000000, R10, 0x48, !PT ;  /* 0x800000000b007812 */ /* 0x000fc800078e480a */
[----:B------:R-:W-:Y:S01]  /*0d90*/  LOP3.LUT R0, R0, 0x7f800000, RZ, 0xfc, !PT ;  /* 0x7f80000000007812 */ /* 0x000fe200078efcff */
[----:B------:R-:W-:Y:S06]  /*0da0*/  BRA `(.L_x_34) ;  /* 0x0000000000147947 */ /* 0x000fec0003800000 */
.L_x_28:
[----:B------:R-:W-:Y:S01]  /*0db0*/  LOP3.LUT R0, R11, 0x80000000, R10, 0x48, !PT ;  /* 0x800000000b007812 */ /* 0x000fe200078e480a */
[----:B------:R-:W-:Y:S06]  /*0dc0*/  BRA `(.L_x_34) ;  /* 0x00000000000c7947 */ /* 0x000fec0003800000 */
.L_x_27:
[----:B------:R-:W0:Y:S01]  /*0dd0*/  MUFU.RSQ R0, -QNAN ;  /* 0xffc0000000007908 */ /* 0x000e220000001400 */
[----:B------:R-:W-:Y:S05]  /*0de0*/  BRA `(.L_x_34) ;  /* 0x0000000000047947 */ /* 0x000fea0003800000 */
.L_x_26:
[----:B------:R-:W-:-:S07]  /*0df0*/  FADD.FTZ R0, R0, R3 ;  /* 0x0000000300007221 */ /* 0x000fce0000010000 */
.L_x_34:
[----:B------:R-:W-:Y:S05]  /*0e00*/  BSYNC.RECONVERGENT B1 ;  /* 0x0000000000017941 */ /* 0x000fea0003800200 */
.L_x_24:
[----:B------:R-:W-:-:S04]  /*0e10*/  IMAD.MOV.U32 R3, RZ, RZ, 0x0 ;  /* 0x00000000ff037424 */ /* 0x000fc800078e00ff */
[----:B0-----:R-:W-:Y:S05]  /*0e20*/  RET.REL.NODEC R2 `(_Z12euler_simplePfS_ff) ;  /* 0xfffffff002747950 */ /* 0x001fea0003c3ffff */
.L_x_35:
        /* <DEDUP_REMOVED lines=13> */
.L_x_37:


//--------------------- .nv.global.init           --------------------------
	.section	.nv.global.init,"aw",@progbits
	.align	4
.nv.global.init:
	.type		__cudart_i2opi_f,@object
	.size		__cudart_i2opi_f,(mrg32k3aM1SubSeq - __cudart_i2opi_f)
__cudart_i2opi_f:
        /*0000*/ 	.byte	0x41, 0x90, 0x43, 0x3c, 0x99, 0x95, 0x62, 0xdb, 0xc0, 0xdd, 0x34, 0xf5, 0xd1, 0x57, 0x27, 0xfc
        /*0010*/ 	.byte	0x29, 0x15, 0x44, 0x4e, 0x6e, 0x83, 0xf9, 0xa2
	.type		mrg32k3aM1SubSeq,@object
	.size		mrg32k3aM1SubSeq,(mrg32k3aM2SubSeq - mrg32k3aM1SubSeq)
mrg32k3aM1SubSeq:
        /*0018*/ 	.byte	0x0b, 0xcc, 0xee, 0x04, 0x73, 0x29, 0x8b, 0x6f, 0xf6, 0x53, 0x03, 0xf6, 0x23, 0xf6, 0xea, 0xda
        /* <DEDUP_REMOVED lines=125> */
	.type		mrg32k3aM2SubSeq,@object
	.size		mrg32k3aM2SubSeq,(mrg32k3aM1 - mrg32k3aM2SubSeq)
mrg32k3aM2SubSeq:
        /* <DEDUP_REMOVED lines=126> */
	.type		mrg32k3aM1,@object
	.size		mrg32k3aM1,(mrg32k3aM1Seq - mrg32k3aM1)
mrg32k3aM1:
        /* <DEDUP_REMOVED lines=144> */
	.type		mrg32k3aM1Seq,@object
	.size		mrg32k3aM1Seq,(mrg32k3aM2 - mrg32k3aM1Seq)
mrg32k3aM1Seq:
        /* <DEDUP_REMOVED lines=144> */
	.type		mrg32k3aM2,@object
	.size		mrg32k3aM2,(mrg32k3aM2Seq - mrg32k3aM2)
mrg32k3aM2:
        /* <DEDUP_REMOVED lines=144> */
	.type		mrg32k3aM2Seq,@object
	.size		mrg32k3aM2Seq,(precalc_xorwow_matrix - mrg32k3aM2Seq)
mrg32k3aM2Seq:
        /* <DEDUP_REMOVED lines=144> */
	.type		precalc_xorwow_matrix,@object
	.size		precalc_xorwow_matrix,(precalc_xorwow_offset_matrix - precalc_xorwow_matrix)
precalc_xorwow_matrix:
        /* <DEDUP_REMOVED lines=6400> */
	.type		precalc_xorwow_offset_matrix,@object
	.size		precalc_xorwow_offset_matrix,(.L_1 - precalc_xorwow_offset_matrix)
precalc_xorwow_offset_matrix:
        /* <DEDUP_REMOVED lines=6400> */
.L_1:


//--------------------- .nv.shared._Z12euler_sharedPfS_ff --------------------------
	.section	.nv.shared._Z12euler_sharedPfS_ff,"aw",@nobits
	.sectionflags	@""
	.align	4
.nv.shared._Z12euler_sharedPfS_ff:
	.zero		2048


//--------------------- .nv.shared.reserved.0     --------------------------
	.section	.nv.shared.reserved.0,"aw",@nobits
	.weak		__nv_reservedSMEM_offset_0_alias
	.size		__nv_reservedSMEM_offset_0_alias, 0, 64
	.other		__nv_reservedSMEM_offset_0_alias,@"STO_CUDA_RESERVED_SHARED STV_DEFAULT"
__nv_reservedSMEM_offset_0_alias:
	.zero		0
	.zero		64


//--------------------- .nv.constant0._Z12euler_sharedPfS_ff --------------------------
	.section	.nv.constant0._Z12euler_sharedPfS_ff,"a",@progbits
	.sectionflags	@""
	.align	4
.nv.constant0._Z12euler_sharedPfS_ff:
	.zero		920


//--------------------- .nv.constant0._Z12euler_simplePfS_ff --------------------------
	.section	.nv.constant0._Z12euler_simplePfS_ff,"a",@progbits
	.sectionflags	@""
	.align	4
.nv.constant0._Z12euler_simplePfS_ff:
	.zero		920


//--------------------- SYMBOLS --------------------------

	.type		.nv.reservedSmem.offset0,@object
	.size		.nv.reservedSmem.offset0,0x4
	.type		.nv.reservedSmem.cap,@object
	.size		.nv.reservedSmem.cap,0x4
